//
// Generated by NVIDIA NVVM Compiler
//
// Compiler Build ID: CL-36424714
// Cuda compilation tools, release 13.0, V13.0.88
// Based on NVVM 20.0.0
//

.version 9.0
.target sm_100
.address_size 64

	// .globl	default_function_kernel

.visible .entry default_function_kernel(
	.param .u64 .ptr .align 1 default_function_kernel_param_0,
	.param .u64 .ptr .align 1 default_function_kernel_param_1
)
{
	.reg .pred 	%p<7>;
	.reg .b32 	%r<9>;
	.reg .b32 	%f<39>;
	.reg .b64 	%rd<9>;

	ld.param.u64 	%rd1, [default_function_kernel_param_0];
	ld.param.u64 	%rd2, [default_function_kernel_param_1];
	cvta.to.global.u64 	%rd3, %rd2;
	mov.u32 	%r1, %ctaid.x;
	mul.wide.u32 	%rd4, %r1, 4;
	add.s64 	%rd5, %rd3, %rd4;
	ld.global.nc.f32 	%f5, [%rd5];
	mov.f32 	%f6, 0f3F800000;
	sub.rn.f32 	%f7, %f5, %f6;
	mov.b32 	%r2, %f7;
	setp.gt.u32 	%p1, %r2, 1258291200;
	fma.rn.f32 	%f8, %f5, %f5, 0fBF800000;
	rsqrt.approx.ftz.f32 	%f9, %f8;
	mul.f32 	%f10, %f8, %f9;
	mul.f32 	%f11, %f9, 0f3F000000;
	neg.f32 	%f12, %f10;
	fma.rn.f32 	%f13, %f12, %f10, %f8;
	fma.rn.f32 	%f14, %f13, %f11, %f10;
	setp.eq.f32 	%p2, %f8, 0f00000000;
	selp.f32 	%f15, 0f00000000, %f14, %p2;
	selp.f32 	%f16, 0fBF800001, %f15, %p1;
	add.f32 	%f1, %f7, %f16;
	add.rz.f32 	%f17, %f1, %f6;
	mov.b32 	%r4, %f17;
	add.s32 	%r5, %r4, -1061158912;
	and.b32  	%r6, %r5, -8388608;
	mov.b32 	%r3, %f1;
	sub.s32 	%r7, %r3, %r6;
	mov.b32 	%f18, %r7;
	sub.s32 	%r8, 1082130432, %r6;
	mov.b32 	%f19, %r8;
	fma.rn.f32 	%f20, %f19, 0f3E800000, 0fBF800000;
	add.f32 	%f21, %f20, %f18;
	cvt.rn.f32.s32 	%f22, %r6;
	mul.f32 	%f23, %f22, 0f34000000;
	fma.rn.f32 	%f24, %f21, 0fBD39BF78, 0f3DD80012;
	fma.rn.f32 	%f25, %f24, %f21, 0fBE0778E0;
	fma.rn.f32 	%f26, %f25, %f21, 0f3E146475;
	fma.rn.f32 	%f27, %f26, %f21, 0fBE2A68DD;
	fma.rn.f32 	%f28, %f27, %f21, 0f3E4CAF9E;
	fma.rn.f32 	%f29, %f28, %f21, 0fBE800042;
	fma.rn.f32 	%f30, %f29, %f21, 0f3EAAAAE6;
	fma.rn.f32 	%f31, %f30, %f21, 0fBF000000;
	mul.f32 	%f32, %f21, %f31;
	fma.rn.f32 	%f33, %f32, %f21, %f21;
	fma.rn.f32 	%f38, %f23, 0f3F317218, %f33;
	setp.lt.u32 	%p3, %r3, 2139095040;
	@%p3 bra 	$L__BB0_2;
	setp.gt.s32 	%p4, %r3, -1082130432;
	fma.rn.f32 	%f34, %f1, 0f7F800000, 0f7F800000;
	selp.f32 	%f35, %f34, %f38, %p4;
	setp.eq.f32 	%p5, %f1, 0f00000000;
	selp.f32 	%f38, 0f80000000, %f35, %p5;
$L__BB0_2:
	setp.gt.u32 	%p6, %r2, 1258291200;
	cvta.to.global.u64 	%rd6, %rd1;
	add.f32 	%f36, %f38, 0f3F317218;
	selp.f32 	%f37, %f36, %f38, %p6;
	add.s64 	%rd8, %rd6, %rd4;
	st.global.f32 	[%rd8], %f37;
	ret;

}
	// .globl	default_function_kernel_1
.visible .entry default_function_kernel_1(
	.param .u64 .ptr .align 1 default_function_kernel_1_param_0,
	.param .u64 .ptr .align 1 default_function_kernel_1_param_1
)
.maxntid 32
{
	.reg .pred 	%p<2>;
	.reg .b32 	%r<8>;
	.reg .b32 	%f<5>;
	.reg .b64 	%rd<8>;

	ld.param.u64 	%rd1, [default_function_kernel_1_param_0];
	ld.param.u64 	%rd2, [default_function_kernel_1_param_1];
	mov.u32 	%r1, %ctaid.x;
	shl.b32 	%r3, %r1, 2;
	mov.u32 	%r2, %tid.x;
	shr.u32 	%r4, %r2, 3;
	or.b32  	%r5, %r3, %r4;
	setp.gt.u32 	%p1, %r5, 8;
	@%p1 bra 	$L__BB1_2;
	cvta.to.global.u64 	%rd3, %rd2;
	cvta.to.global.u64 	%rd4, %rd1;
	shl.b32 	%r6, %r1, 5;
	or.b32  	%r7, %r6, %r2;
	mul.wide.u32 	%rd5, %r7, 4;
	add.s64 	%rd6, %rd3, %rd5;
	ld.global.nc.f32 	%f1, [%rd6];
	mul.f32 	%f2, %f1, 0f3FB8AA3B;
	ex2.approx.f32 	%f3, %f2;
	sub.f32 	%f4, %f3, %f1;
	add.s64 	%rd7, %rd4, %rd5;
	st.global.f32 	[%rd7], %f4;
$L__BB1_2:
	ret;

}
	// .globl	default_function_kernel_2
.visible .entry default_function_kernel_2(
	.param .u64 .ptr .align 1 default_function_kernel_2_param_0,
	.param .u64 .ptr .align 1 default_function_kernel_2_param_1
)
.maxntid 64
{
	.reg .pred 	%p<8>;
	.reg .b32 	%r<15>;
	.reg .b32 	%f<42>;
	.reg .b64 	%rd<9>;

	ld.param.u64 	%rd1, [default_function_kernel_2_param_0];
	ld.param.u64 	%rd2, [default_function_kernel_2_param_1];
	mov.u32 	%r1, %ctaid.x;
	shl.b32 	%r6, %r1, 3;
	mov.u32 	%r2, %tid.x;
	shr.u32 	%r7, %r2, 3;
	or.b32  	%r8, %r6, %r7;
	setp.gt.u32 	%p1, %r8, 8;
	@%p1 bra 	$L__BB2_4;
	cvta.to.global.u64 	%rd3, %rd2;
	shl.b32 	%r9, %r1, 6;
	or.b32  	%r3, %r9, %r2;
	mul.wide.u32 	%rd4, %r3, 4;
	add.s64 	%rd5, %rd3, %rd4;
	ld.global.nc.f32 	%f1, [%rd5];
	mov.f32 	%f6, 0f3F800000;
	sub.rn.f32 	%f7, %f1, %f6;
	mov.b32 	%r4, %f7;
	setp.gt.u32 	%p2, %r4, 1258291200;
	fma.rn.f32 	%f8, %f1, %f1, 0fBF800000;
	rsqrt.approx.ftz.f32 	%f9, %f8;
	mul.f32 	%f10, %f8, %f9;
	mul.f32 	%f11, %f9, 0f3F000000;
	neg.f32 	%f12, %f10;
	fma.rn.f32 	%f13, %f12, %f10, %f8;
	fma.rn.f32 	%f14, %f13, %f11, %f10;
	setp.eq.f32 	%p3, %f8, 0f00000000;
	selp.f32 	%f15, 0f00000000, %f14, %p3;
	selp.f32 	%f16, 0fBF800001, %f15, %p2;
	add.f32 	%f2, %f7, %f16;
	add.rz.f32 	%f17, %f2, %f6;
	mov.b32 	%r10, %f17;
	add.s32 	%r11, %r10, -1061158912;
	and.b32  	%r12, %r11, -8388608;
	mov.b32 	%r5, %f2;
	sub.s32 	%r13, %r5, %r12;
	mov.b32 	%f18, %r13;
	sub.s32 	%r14, 1082130432, %r12;
	mov.b32 	%f19, %r14;
	fma.rn.f32 	%f20, %f19, 0f3E800000, 0fBF800000;
	add.f32 	%f21, %f20, %f18;
	cvt.rn.f32.s32 	%f22, %r12;
	mul.f32 	%f23, %f22, 0f34000000;
	fma.rn.f32 	%f24, %f21, 0fBD39BF78, 0f3DD80012;
	fma.rn.f32 	%f25, %f24, %f21, 0fBE0778E0;
	fma.rn.f32 	%f26, %f25, %f21, 0f3E146475;
	fma.rn.f32 	%f27, %f26, %f21, 0fBE2A68DD;
	fma.rn.f32 	%f28, %f27, %f21, 0f3E4CAF9E;
	fma.rn.f32 	%f29, %f28, %f21, 0fBE800042;
	fma.rn.f32 	%f30, %f29, %f21, 0f3EAAAAE6;
	fma.rn.f32 	%f31, %f30, %f21, 0fBF000000;
	mul.f32 	%f32, %f21, %f31;
	fma.rn.f32 	%f33, %f32, %f21, %f21;
	fma.rn.f32 	%f41, %f23, 0f3F317218, %f33;
	setp.lt.u32 	%p4, %r5, 2139095040;
	@%p4 bra 	$L__BB2_3;
	setp.gt.s32 	%p5, %r5, -1082130432;
	fma.rn.f32 	%f34, %f2, 0f7F800000, 0f7F800000;
	selp.f32 	%f35, %f34, %f41, %p5;
	setp.eq.f32 	%p6, %f2, 0f00000000;
	selp.f32 	%f41, 0f80000000, %f35, %p6;
$L__BB2_3:
	setp.gt.u32 	%p7, %r4, 1258291200;
	add.f32 	%f36, %f41, 0f3F317218;
	selp.f32 	%f37, %f36, %f41, %p7;
	sub.f32 	%f38, %f1, %f37;
	mul.f32 	%f39, %f38, 0f3FB8AA3B;
	ex2.approx.f32 	%f40, %f39;
	cvta.to.global.u64 	%rd6, %rd1;
	add.s64 	%rd8, %rd6, %rd4;
	st.global.f32 	[%rd8], %f40;
$L__BB2_4:
	ret;

}


// ===== COMPILED SASS (sm_100) =====

	.target	sm_100

	.elftype	@"ET_EXEC"


//--------------------- .note.nv.tkinfo           --------------------------
	.section	.note.nv.tkinfo,"",@"SHT_NOTE"
	.sectionflags	@"SHF_NOTE_NV_TKINFO"
	.tkinfo
        /*0018*/ 	.word	0x00000002
        /*0030*/ 	.string	""
        /*0030*/ 	.string	"ptxas"
        /*0030*/ 	.string	"Cuda compilation tools, release 13.0, V13.0.88"
        /*0030*/ 	.string	"Build cuda_13.0.r13.0/compiler.36424714_0"
        /*0030*/ 	.string	"-arch sm_100 -m 64 "



//--------------------- .note.nv.cuinfo           --------------------------
	.section	.note.nv.cuinfo,"",@"SHT_NOTE"
	.sectionflags	@"SHF_NOTE_NV_CUINFO"
        /*0018*/ 	.short	0x0002
        /*001a*/ 	.short	0x0064
        /*001c*/ 	.short	0x0082
	.zero		2


//--------------------- .nv.info                  --------------------------
	.section	.nv.info,"",@"SHT_CUDA_INFO"
	.align	4


	//----- nvinfo : EIATTR_REGCOUNT
	.align		4
        /*0000*/ 	.byte	0x04, 0x2f
        /*0002*/ 	.short	(.L_1 - .L_0)
	.align		4
.L_0:
        /*0004*/ 	.word	index@(default_function_kernel)
        /*0008*/ 	.word	0x0000000c


	//----- nvinfo : EIATTR_FRAME_SIZE
	.align		4
.L_1:
        /*000c*/ 	.byte	0x04, 0x11
        /*000e*/ 	.short	(.L_3 - .L_2)
	.align		4
.L_2:
        /*0010*/ 	.word	index@(default_function_kernel)
        /*0014*/ 	.word	0x00000000


	//----- nvinfo : EIATTR_REGCOUNT
	.align		4
.L_3:
        /*0018*/ 	.byte	0x04, 0x2f
        /*001a*/ 	.short	(.L_5 - .L_4)
	.align		4
.L_4:
        /*001c*/ 	.word	index@(default_function_kernel_1)
        /*0020*/ 	.word	0x0000000c


	//----- nvinfo : EIATTR_FRAME_SIZE
	.align		4
.L_5:
        /*0024*/ 	.byte	0x04, 0x11
        /*0026*/ 	.short	(.L_7 - .L_6)
	.align		4
.L_6:
        /*0028*/ 	.word	index@(default_function_kernel_1)
        /*002c*/ 	.word	0x00000000


	//----- nvinfo : EIATTR_REGCOUNT
	.align		4
.L_7:
        /*0030*/ 	.byte	0x04, 0x2f
        /*0032*/ 	.short	(.L_9 - .L_8)
	.align		4
.L_8:
        /*0034*/ 	.word	index@(default_function_kernel_2)
        /*0038*/ 	.word	0x0000000b


	//----- nvinfo : EIATTR_FRAME_SIZE
	.align		4
.L_9:
        /*003c*/ 	.byte	0x04, 0x11
        /*003e*/ 	.short	(.L_11 - .L_10)
	.align		4
.L_10:
        /*0040*/ 	.word	index@(default_function_kernel_2)
        /*0044*/ 	.word	0x00000000


	//----- nvinfo : EIATTR_MIN_STACK_SIZE
	.align		4
.L_11:
        /*0048*/ 	.byte	0x04, 0x12
        /*004a*/ 	.short	(.L_13 - .L_12)
	.align		4
.L_12:
        /*004c*/ 	.word	index@(default_function_kernel_2)
        /*0050*/ 	.word	0x00000000


	//----- nvinfo : EIATTR_MIN_STACK_SIZE
	.align		4
.L_13:
        /*0054*/ 	.byte	0x04, 0x12
        /*0056*/ 	.short	(.L_15 - .L_14)
	.align		4
.L_14:
        /*0058*/ 	.word	index@(default_function_kernel_1)
        /*005c*/ 	.word	0x00000000


	//----- nvinfo : EIATTR_MIN_STACK_SIZE
	.align		4
.L_15:
        /*0060*/ 	.byte	0x04, 0x12
        /*0062*/ 	.short	(.L_17 - .L_16)
	.align		4
.L_16:
        /*0064*/ 	.word	index@(default_function_kernel)
        /*0068*/ 	.word	0x00000000
.L_17:


//--------------------- .nv.compat                --------------------------
	.section	.nv.compat,"",@"SHT_CUDA_COMPAT_INFO"
	.align	4
        /*0000*/ 	.byte	0x02, 0x09, 0x00, 0x00, 0x02, 0x02, 0x01, 0x00, 0x02, 0x05, 0x05, 0x00, 0x03, 0x07, 0x01, 0x01
        /*0010*/ 	.byte	0x02, 0x03, 0x00, 0x00, 0x02, 0x06, 0x01, 0x00, 0x04, 0x0b, 0x08, 0x00, 0x01, 0x00, 0x00, 0x00
        /*0020*/ 	.byte	0x00, 0x00, 0x00, 0x00


//--------------------- .nv.info.default_function_kernel_2 --------------------------
	.section	.nv.info.default_function_kernel_2,"",@"SHT_CUDA_INFO"
	.sectionflags	@""
	.align	4


	//----- nvinfo : EIATTR_CUDA_API_VERSION
	.align		4
        /*0000*/ 	.byte	0x04, 0x37
        /*0002*/ 	.short	(.L_19 - .L_18)
.L_18:
        /*0004*/ 	.word	0x00000082


	//----- nvinfo : EIATTR_KPARAM_INFO
	.align		4
.L_19:
        /*0008*/ 	.byte	0x04, 0x17
        /*000a*/ 	.short	(.L_21 - .L_20)
.L_20:
        /*000c*/ 	.word	0x00000000
        /*0010*/ 	.short	0x0001
        /*0012*/ 	.short	0x0008
        /*0014*/ 	.byte	0x00, 0xf5, 0x21, 0x00


	//----- nvinfo : EIATTR_KPARAM_INFO
	.align		4
.L_21:
        /*0018*/ 	.byte	0x04, 0x17
        /*001a*/ 	.short	(.L_23 - .L_22)
.L_22:
        /*001c*/ 	.word	0x00000000
        /*0020*/ 	.short	0x0000
        /*0022*/ 	.short	0x0000
        /*0024*/ 	.byte	0x00, 0xf5, 0x21, 0x00


	//----- nvinfo : EIATTR_SPARSE_MMA_MASK
	.align		4
.L_23:
        /*0028*/ 	.byte	0x03, 0x50
        /*002a*/ 	.short	0x0000


	//----- nvinfo : EIATTR_MAXREG_COUNT
	.align		4
        /*002c*/ 	.byte	0x03, 0x1b
        /*002e*/ 	.short	0x00ff


	//----- nvinfo : EIATTR_MERCURY_ISA_VERSION
	.align		4
        /*0030*/ 	.byte	0x03, 0x5f
        /*0032*/ 	.short	0x0101


	//----- nvinfo : EIATTR_VRC_CTA_INIT_COUNT
	.align		4
        /*0034*/ 	.byte	0x02, 0x4a
	.zero		1
	.zero		1


	//----- nvinfo : EIATTR_EXIT_INSTR_OFFSETS
	.align		4
        /*0038*/ 	.byte	0x04, 0x1c
        /*003a*/ 	.short	(.L_25 - .L_24)


	//   ....[0]....
.L_24:
        /*003c*/ 	.word	0x00000070


	//   ....[1]....
        /*0040*/ 	.word	0x00000400


	//----- nvinfo : EIATTR_MAX_THREADS
	.align		4
.L_25:
        /*0044*/ 	.byte	0x04, 0x05
        /*0046*/ 	.short	(.L_27 - .L_26)
.L_26:
        /*0048*/ 	.word	0x00000040
        /*004c*/ 	.word	0x00000001
        /*0050*/ 	.word	0x00000001


	//----- nvinfo : EIATTR_CBANK_PARAM_SIZE
	.align		4
.L_27:
        /*0054*/ 	.byte	0x03, 0x19
        /*0056*/ 	.short	0x0010


	//----- nvinfo : EIATTR_PARAM_CBANK
	.align		4
        /*0058*/ 	.byte	0x04, 0x0a
        /*005a*/ 	.short	(.L_29 - .L_28)
	.align		4
.L_28:
        /*005c*/ 	.word	index@(.nv.constant0.default_function_kernel_2)
        /*0060*/ 	.short	0x0380
        /*0062*/ 	.short	0x0010


	//----- nvinfo : EIATTR_SW_WAR
	.align		4
.L_29:
        /*0064*/ 	.byte	0x04, 0x36
        /*0066*/ 	.short	(.L_31 - .L_30)
.L_30:
        /*0068*/ 	.word	0x00000008
.L_31:


//--------------------- .nv.info.default_function_kernel_1 --------------------------
	.section	.nv.info.default_function_kernel_1,"",@"SHT_CUDA_INFO"
	.sectionflags	@""
	.align	4


	//----- nvinfo : EIATTR_CUDA_API_VERSION
	.align		4
        /*0000*/ 	.byte	0x04, 0x37
        /*0002*/ 	.short	(.L_33 - .L_32)
.L_32:
        /*0004*/ 	.word	0x00000082


	//----- nvinfo : EIATTR_KPARAM_INFO
	.align		4
.L_33:
        /*0008*/ 	.byte	0x04, 0x17
        /*000a*/ 	.short	(.L_35 - .L_34)
.L_34:
        /*000c*/ 	.word	0x00000000
        /*0010*/ 	.short	0x0001
        /*0012*/ 	.short	0x0008
        /*0014*/ 	.byte	0x00, 0xf5, 0x21, 0x00


	//----- nvinfo : EIATTR_KPARAM_INFO
	.align		4
.L_35:
        /*0018*/ 	.byte	0x04, 0x17
        /*001a*/ 	.short	(.L_37 - .L_36)
.L_36:
        /*001c*/ 	.word	0x00000000
        /*0020*/ 	.short	0x0000
        /*0022*/ 	.short	0x0000
        /*0024*/ 	.byte	0x00, 0xf5, 0x21, 0x00


	//----- nvinfo : EIATTR_SPARSE_MMA_MASK
	.align		4
.L_37:
        /*0028*/ 	.byte	0x03, 0x50
        /*002a*/ 	.short	0x0000


	//----- nvinfo : EIATTR_MAXREG_COUNT
	.align		4
        /*002c*/ 	.byte	0x03, 0x1b
        /*002e*/ 	.short	0x00ff


	//----- nvinfo : EIATTR_MERCURY_ISA_VERSION
	.align		4
        /*0030*/ 	.byte	0x03, 0x5f
        /*0032*/ 	.short	0x0101


	//----- nvinfo : EIATTR_VRC_CTA_INIT_COUNT
	.align		4
        /*0034*/ 	.byte	0x02, 0x4a
	.zero		1
	.zero		1


	//----- nvinfo : EIATTR_EXIT_INSTR_OFFSETS
	.align		4
        /*0038*/ 	.byte	0x04, 0x1c
        /*003a*/ 	.short	(.L_39 - .L_38)


	//   ....[0]....
.L_38:
        /*003c*/ 	.word	0x00000070


	//   ....[1]....
        /*0040*/ 	.word	0x00000170


	//----- nvinfo : EIATTR_MAX_THREADS
	.align		4
.L_39:
        /*0044*/ 	.byte	0x04, 0x05
        /*0046*/ 	.short	(.L_41 - .L_40)
.L_40:
        /*0048*/ 	.word	0x00000020
        /*004c*/ 	.word	0x00000001
        /*0050*/ 	.word	0x00000001


	//----- nvinfo : EIATTR_CBANK_PARAM_SIZE
	.align		4
.L_41:
        /*0054*/ 	.byte	0x03, 0x19
        /*0056*/ 	.short	0x0010


	//----- nvinfo : EIATTR_PARAM_CBANK
	.align		4
        /*0058*/ 	.byte	0x04, 0x0a
        /*005a*/ 	.short	(.L_43 - .L_42)
	.align		4
.L_42:
        /*005c*/ 	.word	index@(.nv.constant0.default_function_kernel_1)
        /*0060*/ 	.short	0x0380
        /*0062*/ 	.short	0x0010


	//----- nvinfo : EIATTR_SW_WAR
	.align		4
.L_43:
        /*0064*/ 	.byte	0x04, 0x36
        /*0066*/ 	.short	(.L_45 - .L_44)
.L_44:
        /*0068*/ 	.word	0x00000008
.L_45:


//--------------------- .nv.info.default_function_kernel --------------------------
	.section	.nv.info.default_function_kernel,"",@"SHT_CUDA_INFO"
	.sectionflags	@""
	.align	4


	//----- nvinfo : EIATTR_CUDA_API_VERSION
	.align		4
        /*0000*/ 	.byte	0x04, 0x37
        /*0002*/ 	.short	(.L_47 - .L_46)
.L_46:
        /*0004*/ 	.word	0x00000082


	//----- nvinfo : EIATTR_KPARAM_INFO
	.align		4
.L_47:
        /*0008*/ 	.byte	0x04, 0x17
        /*000a*/ 	.short	(.L_49 - .L_48)
.L_48:
        /*000c*/ 	.word	0x00000000
        /*0010*/ 	.short	0x0001
        /*0012*/ 	.short	0x0008
        /*0014*/ 	.byte	0x00, 0xf5, 0x21, 0x00


	//----- nvinfo : EIATTR_KPARAM_INFO
	.align		4
.L_49:
        /*0018*/ 	.byte	0x04, 0x17
        /*001a*/ 	.short	(.L_51 - .L_50)
.L_50:
        /*001c*/ 	.word	0x00000000
        /*0020*/ 	.short	0x0000
        /*0022*/ 	.short	0x0000
        /*0024*/ 	.byte	0x00, 0xf5, 0x21, 0x00


	//----- nvinfo : EIATTR_SPARSE_MMA_MASK
	.align		4
.L_51:
        /*0028*/ 	.byte	0x03, 0x50
        /*002a*/ 	.short	0x0000


	//----- nvinfo : EIATTR_MAXREG_COUNT
	.align		4
        /*002c*/ 	.byte	0x03, 0x1b
        /*002e*/ 	.short	0x00ff


	//----- nvinfo : EIATTR_MERCURY_ISA_VERSION
	.align		4
        /*0030*/ 	.byte	0x03, 0x5f
        /*0032*/ 	.short	0x0101


	//----- nvinfo : EIATTR_VRC_CTA_INIT_COUNT
	.align		4
        /*0034*/ 	.byte	0x02, 0x4a
	.zero		1
	.zero		1


	//----- nvinfo : EIATTR_EXIT_INSTR_OFFSETS
	.align		4
        /*0038*/ 	.byte	0x04, 0x1c
        /*003a*/ 	.short	(.L_53 - .L_52)


	//   ....[0]....
.L_52:
        /*003c*/ 	.word	0x00000320


	//----- nvinfo : EIATTR_CBANK_PARAM_SIZE
	.align		4
.L_53:
        /*0040*/ 	.byte	0x03, 0x19
        /*0042*/ 	.short	0x0010


	//----- nvinfo : EIATTR_PARAM_CBANK
	.align		4
        /*0044*/ 	.byte	0x04, 0x0a
        /*0046*/ 	.short	(.L_55 - .L_54)
	.align		4
.L_54:
        /*0048*/ 	.word	index@(.nv.constant0.default_function_kernel)
        /*004c*/ 	.short	0x0380
        /*004e*/ 	.short	0x0010


	//----- nvinfo : EIATTR_SW_WAR
	.align		4
.L_55:
        /*0050*/ 	.byte	0x04, 0x36
        /*0052*/ 	.short	(.L_57 - .L_56)
.L_56:
        /*0054*/ 	.word	0x00000008
.L_57:


//--------------------- .nv.callgraph             --------------------------
	.section	.nv.callgraph,"",@"SHT_CUDA_CALLGRAPH"
	.align	4
	.sectionentsize	8
	.align		4
        /*0000*/ 	.word	0x00000000
	.align		4
        /*0004*/ 	.word	0xffffffff
	.align		4
        /*0008*/ 	.word	0x00000000
	.align		4
        /*000c*/ 	.word	0xfffffffe
	.align		4
        /*0010*/ 	.word	0x00000000
	.align		4
        /*0014*/ 	.word	0xfffffffd
	.align		4
        /*0018*/ 	.word	0x00000000
	.align		4
        /*001c*/ 	.word	0xfffffffc


//--------------------- .text.default_function_kernel_2 --------------------------
	.section	.text.default_function_kernel_2,"ax",@progbits
	.align	128
        .global         default_function_kernel_2
        .type           default_function_kernel_2,@function
        .size           default_function_kernel_2,(.L_x_3 - default_function_kernel_2)
        .other          default_function_kernel_2,@"STO_CUDA_ENTRY STV_DEFAULT"
default_function_kernel_2:
.text.default_function_kernel_2:
[----:B------:R-:W-:Y:S01]  /*0000*/  LDC R1, c[0x0][0x37c] ;  /* 0x0000df00ff017b82 */ /* 0x000fe20000000800 */
[----:B------:R-:W0:Y:S07]  /*0010*/  S2R R4, SR_TID.X ;  /* 0x0000000000047919 */ /* 0x000e2e0000002100 */
[----:B------:R-:W1:Y:S02]  /*0020*/  S2UR UR5, SR_CTAID.X ;  /* 0x00000000000579c3 */ /* 0x000e640000002500 */
[----:B-1----:R-:W-:Y:S01]  /*0030*/  USHF.L.U32 UR4, UR5, 0x3, URZ ;  /* 0x0000000305047899 */ /* 0x002fe200080006ff */
[----:B0-----:R-:W-:-:S05]  /*0040*/  SHF.R.U32.HI R0, RZ, 0x3, R4 ;  /* 0x00000003ff007819 */ /* 0x001fca0000011604 */
[----:B------:R-:W-:-:S04]  /*0050*/  LOP3.LUT R0, R0, UR4, RZ, 0xfc, !PT ;  /* 0x0000000400007c12 */ /* 0x000fc8000f8efcff */
[----:B------:R-:W-:-:S13]  /*0060*/  ISETP.GT.U32.AND P0, PT, R0, 0x8, PT ;  /* 0x000000080000780c */ /* 0x000fda0003f04070 */
[----:B------:R-:W-:Y:S05]  /*0070*/  @P0 EXIT ;  /* 0x000000000000094d */ /* 0x000fea0003800000 */
[----:B------:R-:W0:Y:S01]  /*0080*/  LDC.64 R2, c[0x0][0x388] ;  /* 0x0000e200ff027b82 */ /* 0x000e220000000a00 */
[----:B------:R-:W1:Y:S01]  /*0090*/  LDCU.64 UR6, c[0x0][0x358] ;  /* 0x00006b00ff0677ac */ /* 0x000e620008000a00 */
[----:B------:R-:W-:-:S06]  /*00a0*/  USHF.L.U32 UR4, UR5, 0x6, URZ ;  /* 0x0000000605047899 */ /* 0x000fcc00080006ff */
[----:B------:R-:W-:-:S05]  /*00b0*/  LOP3.LUT R0, R4, UR4, RZ, 0xfc, !PT ;  /* 0x0000000404007c12 */ /* 0x000fca000f8efcff */
[----:B0-----:R-:W-:-:S06]  /*00c0*/  IMAD.WIDE.U32 R2, R0, 0x4, R2 ;  /* 0x0000000400027825 */ /* 0x001fcc00078e0002 */
[----:B-1----:R-:W2:Y:S02]  /*00d0*/  LDG.E.CONSTANT R2, desc[UR6][R2.64] ;  /* 0x0000000602027981 */ /* 0x002ea4000c1e9900 */
[----:B--2---:R-:W-:-:S04]  /*00e0*/  FFMA R5, R2, R2, -1 ;  /* 0xbf80000002057423 */ /* 0x004fc80000000002 */
[----:B------:R-:W0:Y:S01]  /*00f0*/  MUFU.RSQ R4, R5 ;  /* 0x0000000500047308 */ /* 0x000e220000001400 */
[C---:B------:R-:W-:Y:S01]  /*0100*/  FSETP.NEU.AND P1, PT, R5.reuse, RZ, PT ;  /* 0x000000ff0500720b */ /* 0x040fe20003f2d000 */
[----:B0-----:R-:W-:Y:S01]  /*0110*/  FMUL R6, R5, R4 ;  /* 0x0000000405067220 */ /* 0x001fe20000400000 */
[----:B------:R-:W-:Y:S01]  /*0120*/  FMUL R7, R4, 0.5 ;  /* 0x3f00000004077820 */ /* 0x000fe20000400000 */
[----:B------:R-:W-:Y:S02]  /*0130*/  FADD R4, R2, -1 ;  /* 0xbf80000002047421 */ /* 0x000fe40000000000 */
[----:B------:R-:W-:-:S03]  /*0140*/  FFMA R8, -R6, R6, R5 ;  /* 0x0000000606087223 */ /* 0x000fc60000000105 */
[----:B------:R-:W-:Y:S01]  /*0150*/  ISETP.GT.U32.AND P0, PT, R4, 0x4b000000, PT ;  /* 0x4b0000000400780c */ /* 0x000fe20003f04070 */
[----:B------:R-:W-:Y:S01]  /*0160*/  FFMA R7, R7, R8, R6 ;  /* 0x0000000807077223 */ /* 0x000fe20000000006 */
[----:B------:R-:W-:Y:S01]  /*0170*/  HFMA2 R6, -RZ, RZ, 1.625, 0 ;  /* 0x3e800000ff067431 */ /* 0x000fe200000001ff */
[----:B------:R-:W-:-:S03]  /*0180*/  MOV R8, 0x3d39bf78 ;  /* 0x3d39bf7800087802 */ /* 0x000fc60000000f00 */
[----:B------:R-:W-:-:S04]  /*0190*/  FSEL R7, R7, RZ, P1 ;  /* 0x000000ff07077208 */ /* 0x000fc80000800000 */
[----:B------:R-:W-:-:S05]  /*01a0*/  FSEL R7, R7, -1.0000001192092895508, !P0 ;  /* 0xbf80000107077808 */ /* 0x000fca0004000000 */
[----:B------:R-:W-:-:S04]  /*01b0*/  FADD R7, R4, R7 ;  /* 0x0000000704077221 */ /* 0x000fc80000000000 */
[C---:B------:R-:W-:Y:S01]  /*01c0*/  FADD.RZ R3, R7.reuse, 1 ;  /* 0x3f80000007037421 */ /* 0x040fe2000000c000 */
[----:B------:R-:W-:-:S04]  /*01d0*/  ISETP.GE.U32.AND P1, PT, R7, 0x7f800000, PT ;  /* 0x7f8000000700780c */ /* 0x000fc80003f26070 */
[----:B------:R-:W-:Y:S02]  /*01e0*/  IADD3 R3, PT, PT, R3, -0x3f400000, RZ ;  /* 0xc0c0000003037810 */ /* 0x000fe40007ffe0ff */
[----:B------:R-:W-:Y:S02]  /*01f0*/  ISETP.GT.AND P2, PT, R7, -0x40800000, P1 ;  /* 0xbf8000000700780c */ /* 0x000fe40000f44270 */
[----:B------:R-:W-:-:S04]  /*0200*/  LOP3.LUT R4, R3, 0xff800000, RZ, 0xc0, !PT ;  /* 0xff80000003047812 */ /* 0x000fc800078ec0ff */
[----:B------:R-:W-:Y:S02]  /*0210*/  IADD3 R5, PT, PT, -R4, 0x40800000, RZ ;  /* 0x4080000004057810 */ /* 0x000fe40007ffe1ff */
[-C--:B------:R-:W-:Y:S02]  /*0220*/  IADD3 R3, PT, PT, R7, -R4.reuse, RZ ;  /* 0x8000000407037210 */ /* 0x080fe40007ffe0ff */
[----:B------:R-:W-:Y:S01]  /*0230*/  I2FP.F32.S32 R4, R4 ;  /* 0x0000000400047245 */ /* 0x000fe20000201400 */
[----:B------:R-:W-:-:S04]  /*0240*/  FFMA R6, R5, R6, -1 ;  /* 0xbf80000005067423 */ /* 0x000fc80000000006 */
[----:B------:R-:W-:Y:S01]  /*0250*/  FADD R3, R3, R6 ;  /* 0x0000000603037221 */ /* 0x000fe20000000000 */
[----:B------:R-:W-:-:S03]  /*0260*/  FMUL R4, R4, 1.1920928955078125e-07 ;  /* 0x3400000004047820 */ /* 0x000fc60000400000 */
[----:B------:R-:W-:-:S04]  /*0270*/  FFMA R6, R3, -R8, 0.10546888411045074463 ;  /* 0x3dd8001203067423 */ /* 0x000fc80000000808 */
[----:B------:R-:W-:-:S04]  /*0280*/  FFMA R6, R3, R6, -0.13229703903198242188 ;  /* 0xbe0778e003067423 */ /* 0x000fc80000000006 */
[----:B------:R-:W-:-:S04]  /*0290*/  FFMA R6, R3, R6, 0.14491446316242218018 ;  /* 0x3e14647503067423 */ /* 0x000fc80000000006 */
[----:B------:R-:W-:-:S04]  /*02a0*/  FFMA R6, R3, R6, -0.16641564667224884033 ;  /* 0xbe2a68dd03067423 */ /* 0x000fc80000000006 */
[----:B------:R-:W-:-:S04]  /*02b0*/  FFMA R6, R3, R6, 0.19988867640495300293 ;  /* 0x3e4caf9e03067423 */ /* 0x000fc80000000006 */
[----:B------:R-:W-:-:S04]  /*02c0*/  FFMA R6, R3, R6, -0.25000196695327758789 ;  /* 0xbe80004203067423 */ /* 0x000fc80000000006 */
[----:B------:R-:W-:-:S04]  /*02d0*/  FFMA R6, R3, R6, 0.33333510160446166992 ;  /* 0x3eaaaae603067423 */ /* 0x000fc80000000006 */
[----:B------:R-:W-:-:S04]  /*02e0*/  FFMA R6, R3, R6, -0.5 ;  /* 0xbf00000003067423 */ /* 0x000fc80000000006 */
[----:B------:R-:W-:-:S04]  /*02f0*/  FMUL R6, R3, R6 ;  /* 0x0000000603067220 */ /* 0x000fc80000400000 */
[----:B------:R-:W-:Y:S01]  /*0300*/  FFMA R3, R3, R6, R3 ;  /* 0x0000000603037223 */ /* 0x000fe20000000003 */
[----:B------:R-:W-:-:S03]  /*0310*/  @P1 MOV R6, 0x7f800000 ;  /* 0x7f80000000061802 */ /* 0x000fc60000000f00 */
[----:B------:R-:W-:Y:S02]  /*0320*/  FFMA R3, R4, 0.69314718246459960938, R3 ;  /* 0x3f31721804037823 */ /* 0x000fe40000000003 */
[C---:B------:R-:W-:Y:S01]  /*0330*/  @P2 FFMA R3, R7.reuse, R6, +INF ;  /* 0x7f80000007032423 */ /* 0x040fe20000000006 */
[----:B------:R-:W-:-:S04]  /*0340*/  @P1 FSETP.NEU.AND P2, PT, R7, RZ, PT ;  /* 0x000000ff0700120b */ /* 0x000fc80003f4d000 */
[----:B------:R-:W-:-:S05]  /*0350*/  @P1 FSEL R3, R3, -RZ, P2 ;  /* 0x800000ff03031208 */ /* 0x000fca0001000000 */
[----:B------:R-:W-:-:S04]  /*0360*/  @P0 FADD R3, R3, 0.69314718246459960938 ;  /* 0x3f31721803030421 */ /* 0x000fc80000000000 */
[----:B------:R-:W-:-:S04]  /*0370*/  FADD R2, R2, -R3 ;  /* 0x8000000302027221 */ /* 0x000fc80000000000 */
[----:B------:R-:W-:Y:S02]  /*0380*/  FMUL R4, R2, 1.4426950216293334961 ;  /* 0x3fb8aa3b02047820 */ /* 0x000fe40000400000 */
[----:B------:R-:W0:Y:S03]  /*0390*/  LDC.64 R2, c[0x0][0x380] ;  /* 0x0000e000ff027b82 */ /* 0x000e260000000a00 */
[----:B------:R-:W-:-:S13]  /*03a0*/  FSETP.GEU.AND P0, PT, R4, -126, PT ;  /* 0xc2fc00000400780b */ /* 0x000fda0003f0e000 */
[----:B------:R-:W-:-:S04]  /*03b0*/  @!P0 FMUL R4, R4, 0.5 ;  /* 0x3f00000004048820 */ /* 0x000fc80000400000 */
[----:B------:R-:W1:Y:S01]  /*03c0*/  MUFU.EX2 R5, R4 ;  /* 0x0000000400057308 */ /* 0x000e620000000800 */
[----:B0-----:R-:W-:-:S04]  /*03d0*/  IMAD.WIDE.U32 R2, R0, 0x4, R2 ;  /* 0x0000000400027825 */ /* 0x001fc800078e0002 */
[----:B-1----:R-:W-:-:S05]  /*03e0*/  @!P0 FMUL R5, R5, R5 ;  /* 0x0000000505058220 */ /* 0x002fca0000400000 */
[----:B------:R-:W-:Y:S01]  /*03f0*/  STG.E desc[UR6][R2.64], R5 ;  /* 0x0000000502007986 */ /* 0x000fe2000c101906 */
[----:B------:R-:W-:Y:S05]  /*0400*/  EXIT ;  /* 0x000000000000794d */ /* 0x000fea0003800000 */
.L_x_0:
[----:B------:R-:W-:-:S00]  /*0410*/  BRA `(.L_x_0) ;  /* 0xfffffffc00fc7947 */ /* 0x000fc0000383ffff */
[----:B------:R-:W-:-:S00]  /*0420*/  NOP ;  /* 0x0000000000007918 */ /* 0x000fc00000000000 */
        /* <DEDUP_REMOVED lines=13> */
.L_x_3:


//--------------------- .text.default_function_kernel_1 --------------------------
	.section	.text.default_function_kernel_1,"ax",@progbits
	.align	128
        .global         default_function_kernel_1
        .type           default_function_kernel_1,@function
        .size           default_function_kernel_1,(.L_x_4 - default_function_kernel_1)
        .other          default_function_kernel_1,@"STO_CUDA_ENTRY STV_DEFAULT"
default_function_kernel_1:
.text.default_function_kernel_1:
        /* <DEDUP_REMOVED lines=11> */
[----:B------:R-:W2:Y:S01]  /*00b0*/  LDC.64 R4, c[0x0][0x380] ;  /* 0x0000e000ff047b82 */ /* 0x000ea20000000a00 */
[----:B------:R-:W-:-:S05]  /*00c0*/  LOP3.LUT R7, R7, UR4, RZ, 0xfc, !PT ;  /* 0x0000000407077c12 */ /* 0x000fca000f8efcff */
[----:B0-----:R-:W-:-:S06]  /*00d0*/  IMAD.WIDE.U32 R2, R7, 0x4, R2 ;  /* 0x0000000407027825 */ /* 0x001fcc00078e0002 */
[----:B-1----:R-:W3:Y:S01]  /*00e0*/  LDG.E.CONSTANT R2, desc[UR6][R2.64] ;  /* 0x0000000602027981 */ /* 0x002ee2000c1e9900 */
[----:B--2---:R-:W-:-:S04]  /*00f0*/  IMAD.WIDE.U32 R4, R7, 0x4, R4 ;  /* 0x0000000407047825 */ /* 0x004fc800078e0004 */
[----:B---3--:R-:W-:-:S05]  /*0100*/  FMUL R0, R2, 1.4426950216293334961 ;  /* 0x3fb8aa3b02007820 */ /* 0x008fca0000400000 */
[----:B------:R-:W-:-:S13]  /*0110*/  FSETP.GEU.AND P0, PT, R0, -126, PT ;  /* 0xc2fc00000000780b */ /* 0x000fda0003f0e000 */
[----:B------:R-:W-:-:S04]  /*0120*/  @!P0 FMUL R0, R0, 0.5 ;  /* 0x3f00000000008820 */ /* 0x000fc80000400000 */
[----:B------:R-:W0:Y:S02]  /*0130*/  MUFU.EX2 R9, R0 ;  /* 0x0000000000097308 */ /* 0x000e240000000800 */
[----:B0-----:R-:W-:-:S04]  /*0140*/  @!P0 FMUL R9, R9, R9 ;  /* 0x0000000909098220 */ /* 0x001fc80000400000 */
[----:B------:R-:W-:-:S05]  /*0150*/  FADD R9, -R2, R9 ;  /* 0x0000000902097221 */ /* 0x000fca0000000100 */
[----:B------:R-:W-:Y:S01]  /*0160*/  STG.E desc[UR6][R4.64], R9 ;  /* 0x0000000904007986 */ /* 0x000fe2000c101906 */
[----:B------:R-:W-:Y:S05]  /*0170*/  EXIT ;  /* 0x000000000000794d */ /* 0x000fea0003800000 */
.L_x_1:
        /* <DEDUP_REMOVED lines=16> */
.L_x_4:


//--------------------- .text.default_function_kernel --------------------------
	.section	.text.default_function_kernel,"ax",@progbits
	.align	128
        .global         default_function_kernel
        .type           default_function_kernel,@function
        .size           default_function_kernel,(.L_x_5 - default_function_kernel)
        .other          default_function_kernel,@"STO_CUDA_ENTRY STV_DEFAULT"
default_function_kernel:
.text.default_function_kernel:
[----:B------:R-:W-:Y:S01]  /*0000*/  LDC R1, c[0x0][0x37c] ;  /* 0x0000df00ff017b82 */ /* 0x000fe20000000800 */
[----:B------:R-:W0:Y:S07]  /*0010*/  S2R R0, SR_CTAID.X ;  /* 0x0000000000007919 */ /* 0x000e2e0000002500 */
[----:B------:R-:W0:Y:S01]  /*0020*/  LDC.64 R2, c[0x0][0x388] ;  /* 0x0000e200ff027b82 */ /* 0x000e220000000a00 */
[----:B------:R-:W1:Y:S01]  /*0030*/  LDCU.64 UR4, c[0x0][0x358] ;  /* 0x00006b00ff0477ac */ /* 0x000e620008000a00 */
        /* <DEDUP_REMOVED lines=8> */
[----:B------:R-:W-:Y:S01]  /*00c0*/  FFMA R8, -R6, R6, R5 ;  /* 0x0000000606087223 */ /* 0x000fe20000000105 */
[----:B------:R-:W-:Y:S02]  /*00d0*/  HFMA2 R5, -RZ, RZ, 1.625, 0 ;  /* 0x3e800000ff057431 */ /* 0x000fe400000001ff */
[----:B------:R-:W-:Y:S01]  /*00e0*/  ISETP.GT.U32.AND P0, PT, R4, 0x4b000000, PT ;  /* 0x4b0000000400780c */ /* 0x000fe20003f04070 */
[----:B------:R-:W-:-:S05]  /*00f0*/  FFMA R7, R7, R8, R6 ;  /* 0x0000000807077223 */ /* 0x000fca0000000006 */
        /* <DEDUP_REMOVED lines=9> */
[----:B------:R-:W-:Y:S02]  /*0190*/  IADD3 R3, PT, PT, R7, -R2, RZ ;  /* 0x8000000207037210 */ /* 0x000fe40007ffe0ff */
[----:B------:R-:W-:Y:S01]  /*01a0*/  @P1 MOV R6, 0x7f800000 ;  /* 0x7f80000000061802 */ /* 0x000fe20000000f00 */
[----:B------:R-:W-:Y:S01]  /*01b0*/  FFMA R4, R4, R5, -1 ;  /* 0xbf80000004047423 */ /* 0x000fe20000000005 */
[----:B------:R-:W-:-:S03]  /*01c0*/  MOV R5, 0x3d39bf78 ;  /* 0x3d39bf7800057802 */ /* 0x000fc60000000f00 */
[----:B------:R-:W-:-:S04]  /*01d0*/  FADD R4, R3, R4 ;  /* 0x0000000403047221 */ /* 0x000fc80000000000 */
[----:B------:R-:W-:Y:S01]  /*01e0*/  FFMA R3, R4, -R5, 0.10546888411045074463 ;  /* 0x3dd8001204037423 */ /* 0x000fe20000000805 */
[----:B------:R-:W-:-:S03]  /*01f0*/  I2FP.F32.S32 R5, R2 ;  /* 0x0000000200057245 */ /* 0x000fc60000201400 */
[C---:B------:R-:W-:Y:S02]  /*0200*/  FFMA R3, R4.reuse, R3, -0.13229703903198242188 ;  /* 0xbe0778e004037423 */ /* 0x040fe40000000003 */
[----:B------:R-:W-:Y:S02]  /*0210*/  FMUL R5, R5, 1.1920928955078125e-07 ;  /* 0x3400000005057820 */ /* 0x000fe40000400000 */
[----:B------:R-:W-:-:S04]  /*0220*/  FFMA R3, R4, R3, 0.14491446316242218018 ;  /* 0x3e14647504037423 */ /* 0x000fc80000000003 */
[----:B------:R-:W-:-:S04]  /*0230*/  FFMA R3, R4, R3, -0.16641564667224884033 ;  /* 0xbe2a68dd04037423 */ /* 0x000fc80000000003 */
[----:B------:R-:W-:-:S04]  /*0240*/  FFMA R3, R4, R3, 0.19988867640495300293 ;  /* 0x3e4caf9e04037423 */ /* 0x000fc80000000003 */
[----:B------:R-:W-:-:S04]  /*0250*/  FFMA R3, R4, R3, -0.25000196695327758789 ;  /* 0xbe80004204037423 */ /* 0x000fc80000000003 */
[----:B------:R-:W-:-:S04]  /*0260*/  FFMA R3, R4, R3, 0.33333510160446166992 ;  /* 0x3eaaaae604037423 */ /* 0x000fc80000000003 */
[----:B------:R-:W-:-:S04]  /*0270*/  FFMA R3, R4, R3, -0.5 ;  /* 0xbf00000004037423 */ /* 0x000fc80000000003 */
[C---:B------:R-:W-:Y:S02]  /*0280*/  FMUL R9, R4.reuse, R3 ;  /* 0x0000000304097220 */ /* 0x040fe40000400000 */
[----:B------:R-:W0:Y:S02]  /*0290*/  LDC.64 R2, c[0x0][0x380] ;  /* 0x0000e000ff027b82 */ /* 0x000e240000000a00 */
[----:B------:R-:W-:-:S04]  /*02a0*/  FFMA R4, R4, R9, R4 ;  /* 0x0000000904047223 */ /* 0x000fc80000000004 */
[----:B------:R-:W-:Y:S01]  /*02b0*/  FFMA R4, R5, 0.69314718246459960938, R4 ;  /* 0x3f31721805047823 */ /* 0x000fe20000000004 */
[C---:B------:R-:W-:Y:S01]  /*02c0*/  @P2 FFMA R4, R7.reuse, R6, +INF ;  /* 0x7f80000007042423 */ /* 0x040fe20000000006 */
[----:B------:R-:W-:-:S04]  /*02d0*/  @P1 FSETP.NEU.AND P2, PT, R7, RZ, PT ;  /* 0x000000ff0700120b */ /* 0x000fc80003f4d000 */
[----:B------:R-:W-:-:S05]  /*02e0*/  @P1 FSEL R4, R4, -RZ, P2 ;  /* 0x800000ff04041208 */ /* 0x000fca0001000000 */
[----:B------:R-:W-:Y:S01]  /*02f0*/  @P0 FADD R4, R4, 0.69314718246459960938 ;  /* 0x3f31721804040421 */ /* 0x000fe20000000000 */
[----:B0-----:R-:W-:-:S05]  /*0300*/  IMAD.WIDE.U32 R2, R0, 0x4, R2 ;  /* 0x0000000400027825 */ /* 0x001fca00078e0002 */
[----:B------:R-:W-:Y:S01]  /*0310*/  STG.E desc[UR4][R2.64], R4 ;  /* 0x0000000402007986 */ /* 0x000fe2000c101904 */
[----:B------:R-:W-:Y:S05]  /*0320*/  EXIT ;  /* 0x000000000000794d */ /* 0x000fea0003800000 */
.L_x_2:
        /* <DEDUP_REMOVED lines=13> */
.L_x_5:


//--------------------- .nv.shared.reserved.0     --------------------------
	.section	.nv.shared.reserved.0,"aw",@nobits
	.weak		__nv_reservedSMEM_offset_0_alias
	.size		__nv_reservedSMEM_offset_0_alias, 0, 64
	.other		__nv_reservedSMEM_offset_0_alias,@"STO_CUDA_RESERVED_SHARED STV_DEFAULT"
__nv_reservedSMEM_offset_0_alias:
	.zero		0
	.zero		64


//--------------------- .nv.constant0.default_function_kernel_2 --------------------------
	.section	.nv.constant0.default_function_kernel_2,"a",@progbits
	.sectionflags	@""
	.align	4
.nv.constant0.default_function_kernel_2:
	.zero		912


//--------------------- .nv.constant0.default_function_kernel_1 --------------------------
	.section	.nv.constant0.default_function_kernel_1,"a",@progbits
	.sectionflags	@""
	.align	4
.nv.constant0.default_function_kernel_1:
	.zero		912


//--------------------- .nv.constant0.default_function_kernel --------------------------
	.section	.nv.constant0.default_function_kernel,"a",@progbits
	.sectionflags	@""
	.align	4
.nv.constant0.default_function_kernel:
	.zero		912


//--------------------- SYMBOLS --------------------------

	.type		.nv.reservedSmem.offset0,@object
	.size		.nv.reservedSmem.offset0,0x4
